	.headerflags	@"EF_CUDA_TEXMODE_UNIFIED EF_CUDA_64BIT_ADDRESS EF_CUDA_ACCELERATORS EF_CUDA_SM90 EF_CUDA_VIRTUAL_SM(EF_CUDA_SM90)"
	.elftype	@"ET_EXEC"


//--------------------- .nv.info                  --------------------------
	.section	.nv.info,"",@"SHT_CUDA_INFO"
	.align	4


	//----- nvinfo : EIATTR_REGCOUNT
	.align		4
        /*0000*/ 	.byte	0x04, 0x2f
        /*0002*/ 	.short	(.L_3 - .L_2)
	.align		4
.L_2:
        /*0004*/ 	.word	index@(triton_poi_fused__native_batch_norm_legit_no_training_convolution_relu_10)
        /*0008*/ 	.word	0x00000016


	//----- nvinfo : EIATTR_MIN_STACK_SIZE
	.align		4
.L_3:
        /*000c*/ 	.byte	0x04, 0x12
        /*000e*/ 	.short	(.L_5 - .L_4)
	.align		4
.L_4:
        /*0010*/ 	.word	index@(triton_poi_fused__native_batch_norm_legit_no_training_convolution_relu_10)
        /*0014*/ 	.word	0x00000000


	//----- nvinfo : EIATTR_FRAME_SIZE
	.align		4
.L_5:
        /*0018*/ 	.byte	0x04, 0x11
        /*001a*/ 	.short	(.L_7 - .L_6)
	.align		4
.L_6:
        /*001c*/ 	.word	index@(triton_poi_fused__native_batch_norm_legit_no_training_convolution_relu_10)
        /*0020*/ 	.word	0x00000000


	//----- nvinfo : EIATTR_MIN_STACK_SIZE
	.align		4
.L_7:
        /*0024*/ 	.byte	0x04, 0x12
        /*0026*/ 	.short	(.L_9 - .L_8)
	.align		4
.L_8:
        /*0028*/ 	.word	index@(triton_poi_fused__native_batch_norm_legit_no_training_convolution_relu_10)
        /*002c*/ 	.word	0x00000000
.L_9:


//--------------------- .nv.info.triton_poi_fused__native_batch_norm_legit_no_training_convolution_relu_10 --------------------------
	.section	.nv.info.triton_poi_fused__native_batch_norm_legit_no_training_convolution_relu_10,"",@"SHT_CUDA_INFO"
	.sectionflags	@""
	.align	4


	//----- nvinfo : EIATTR_CUDA_API_VERSION
	.align		4
        /*0000*/ 	.byte	0x04, 0x37
        /*0002*/ 	.short	(.L_11 - .L_10)
.L_10:
        /*0004*/ 	.word	0x0000007c


	//----- nvinfo : EIATTR_KPARAM_INFO
	.align		4
.L_11:
        /*0008*/ 	.byte	0x04, 0x17
        /*000a*/ 	.short	(.L_13 - .L_12)
.L_12:
        /*000c*/ 	.word	0x00000000
        /*0010*/ 	.short	0x0007
        /*0012*/ 	.short	0x0038
        /*0014*/ 	.byte	0x00, 0xf0, 0x11, 0x00


	//----- nvinfo : EIATTR_KPARAM_INFO
	.align		4
.L_13:
        /*0018*/ 	.byte	0x04, 0x17
        /*001a*/ 	.short	(.L_15 - .L_14)
.L_14:
        /*001c*/ 	.word	0x00000000
        /*0020*/ 	.short	0x0006
        /*0022*/ 	.short	0x0030
        /*0024*/ 	.byte	0x00, 0xf4, 0x21, 0x00


	//----- nvinfo : EIATTR_KPARAM_INFO
	.align		4
.L_15:
        /*0028*/ 	.byte	0x04, 0x17
        /*002a*/ 	.short	(.L_17 - .L_16)
.L_16:
        /*002c*/ 	.word	0x00000000
        /*0030*/ 	.short	0x0005
        /*0032*/ 	.short	0x0028
        /*0034*/ 	.byte	0x00, 0xf4, 0x21, 0x00


	//----- nvinfo : EIATTR_KPARAM_INFO
	.align		4
.L_17:
        /*0038*/ 	.byte	0x04, 0x17
        /*003a*/ 	.short	(.L_19 - .L_18)
.L_18:
        /*003c*/ 	.word	0x00000000
        /*0040*/ 	.short	0x0004
        /*0042*/ 	.short	0x0020
        /*0044*/ 	.byte	0x00, 0xf4, 0x21, 0x00


	//----- nvinfo : EIATTR_KPARAM_INFO
	.align		4
.L_19:
        /*0048*/ 	.byte	0x04, 0x17
        /*004a*/ 	.short	(.L_21 - .L_20)
.L_20:
        /*004c*/ 	.word	0x00000000
        /*0050*/ 	.short	0x0003
        /*0052*/ 	.short	0x0018
        /*0054*/ 	.byte	0x00, 0xf4, 0x21, 0x00


	//----- nvinfo : EIATTR_KPARAM_INFO
	.align		4
.L_21:
        /*0058*/ 	.byte	0x04, 0x17
        /*005a*/ 	.short	(.L_23 - .L_22)
.L_22:
        /*005c*/ 	.word	0x00000000
        /*0060*/ 	.short	0x0002
        /*0062*/ 	.short	0x0010
        /*0064*/ 	.byte	0x00, 0xf4, 0x21, 0x00


	//----- nvinfo : EIATTR_KPARAM_INFO
	.align		4
.L_23:
        /*0068*/ 	.byte	0x04, 0x17
        /*006a*/ 	.short	(.L_25 - .L_24)
.L_24:
        /*006c*/ 	.word	0x00000000
        /*0070*/ 	.short	0x0001
        /*0072*/ 	.short	0x0008
        /*0074*/ 	.byte	0x00, 0xf4, 0x21, 0x00


	//----- nvinfo : EIATTR_KPARAM_INFO
	.align		4
.L_25:
        /*0078*/ 	.byte	0x04, 0x17
        /*007a*/ 	.short	(.L_27 - .L_26)
.L_26:
        /*007c*/ 	.word	0x00000000
        /*0080*/ 	.short	0x0000
        /*0082*/ 	.short	0x0000
        /*0084*/ 	.byte	0x00, 0xf4, 0x21, 0x00


	//----- nvinfo : EIATTR_SPARSE_MMA_MASK
	.align		4
.L_27:
        /*0088*/ 	.byte	0x03, 0x50
        /*008a*/ 	.short	0x0000


	//----- nvinfo : EIATTR_MAXREG_COUNT
	.align		4
        /*008c*/ 	.byte	0x03, 0x1b
        /*008e*/ 	.short	0x00ff


	//----- nvinfo : EIATTR_EXIT_INSTR_OFFSETS
	.align		4
        /*0090*/ 	.byte	0x04, 0x1c
        /*0092*/ 	.short	(.L_29 - .L_28)


	//   ....[0]....
.L_28:
        /*0094*/ 	.word	0x000003b0


	//----- nvinfo : EIATTR_REQNTID
	.align		4
.L_29:
        /*0098*/ 	.byte	0x04, 0x10
        /*009a*/ 	.short	(.L_31 - .L_30)
.L_30:
        /*009c*/ 	.word	0x00000100
        /*00a0*/ 	.word	0x00000001
        /*00a4*/ 	.word	0x00000001


	//----- nvinfo : EIATTR_CBANK_PARAM_SIZE
	.align		4
.L_31:
        /*00a8*/ 	.byte	0x03, 0x19
        /*00aa*/ 	.short	0x003c


	//----- nvinfo : EIATTR_PARAM_CBANK
	.align		4
        /*00ac*/ 	.byte	0x04, 0x0a
        /*00ae*/ 	.short	(.L_33 - .L_32)
	.align		4
.L_32:
        /*00b0*/ 	.word	index@(.nv.constant0.triton_poi_fused__native_batch_norm_legit_no_training_convolution_relu_10)
        /*00b4*/ 	.short	0x0210
        /*00b6*/ 	.short	0x003c


	//----- nvinfo : EIATTR_SW_WAR
	.align		4
.L_33:
        /*00b8*/ 	.byte	0x04, 0x36
        /*00ba*/ 	.short	(.L_35 - .L_34)
.L_34:
        /*00bc*/ 	.word	0x00000008
.L_35:


//--------------------- .nv.callgraph             --------------------------
	.section	.nv.callgraph,"",@"SHT_CUDA_CALLGRAPH"
	.align	4
	.sectionentsize	8
	.align		4
        /*0000*/ 	.word	0x00000000
	.align		4
        /*0004*/ 	.word	0xffffffff
	.align		4
        /*0008*/ 	.word	0x00000000
	.align		4
        /*000c*/ 	.word	0xfffffffe
	.align		4
        /*0010*/ 	.word	0x00000000
	.align		4
        /*0014*/ 	.word	0xfffffffd
	.align		4
        /*0018*/ 	.word	0x00000000
	.align		4
        /*001c*/ 	.word	0xfffffffc


//--------------------- .nv.constant4             --------------------------
	.section	.nv.constant4,"a",@progbits
	.align	8
	.align		8
.nv.constant4:
        /*0000*/ 	.dword	_$_str
	.align		8
        /*0008*/ 	.dword	_$_str_$_2


//--------------------- .text.triton_poi_fused__native_batch_norm_legit_no_training_convolution_relu_10 --------------------------
	.section	.text.triton_poi_fused__native_batch_norm_legit_no_training_convolution_relu_10,"ax",@progbits
	.align	128
        .global         triton_poi_fused__native_batch_norm_legit_no_training_convolution_relu_10
        .type           triton_poi_fused__native_batch_norm_legit_no_training_convolution_relu_10,@function
        .size           triton_poi_fused__native_batch_norm_legit_no_training_convolution_relu_10,(.L_x_1 - triton_poi_fused__native_batch_norm_legit_no_training_convolution_relu_10)
        .other          triton_poi_fused__native_batch_norm_legit_no_training_convolution_relu_10,@"STO_CUDA_ENTRY STV_DEFAULT"
triton_poi_fused__native_batch_norm_legit_no_training_convolution_relu_10:
.text.triton_poi_fused__native_batch_norm_legit_no_training_convolution_relu_10:
[----:B------:R-:W-:Y:S01]  /*0000*/  LDC R1, c[0x0][0x28] ;  /* 0x00000a00ff017b82 */ /* 0x000fe20000000800 */
[----:B------:R-:W1:Y:S07]  /*0010*/  S2R R0, SR_TID.X ;  /* 0x0000000000007919 */ /* 0x000e6e0000002100 */
[----:B------:R-:W2:Y:S01]  /*0020*/  LDC.64 R14, c[0x0][0x228] ;  /* 0x00008a00ff0e7b82 */ /* 0x000ea20000000a00 */
[----:B------:R-:W-:Y:S01]  /*0030*/  ULDC.64 UR4, c[0x0][0x208] ;  /* 0x0000820000047ab9 */ /* 0x000fe20000000a00 */
[----:B------:R-:W3:Y:S06]  /*0040*/  S2R R5, SR_CTAID.X ;  /* 0x0000000000057919 */ /* 0x000eec0000002500 */
[----:B------:R-:W4:Y:S08]  /*0050*/  LDC.64 R10, c[0x0][0x218] ;  /* 0x00008600ff0a7b82 */ /* 0x000f300000000a00 */
[----:B------:R-:W5:Y:S08]  /*0060*/  LDC.64 R12, c[0x0][0x220] ;  /* 0x00008800ff0c7b82 */ /* 0x000f700000000a00 */
[----:B------:R-:W5:Y:S01]  /*0070*/  LDC.64 R16, c[0x0][0x230] ;  /* 0x00008c00ff107b82 */ /* 0x000f620000000a00 */
[----:B-1----:R-:W-:-:S02]  /*0080*/  SHF.L.U32 R0, R0, 0x1, RZ ;  /* 0x0000000100007819 */ /* 0x002fc400000006ff */
[----:B---3--:R-:W-:Y:S02]  /*0090*/  SHF.R.S32.HI R3, RZ, 0x16, R5 ;  /* 0x00000016ff037819 */ /* 0x008fe40000011405 */
[----:B------:R-:W-:Y:S02]  /*00a0*/  LOP3.LUT R0, R0, 0x1fe, RZ, 0xc0, !PT ;  /* 0x000001fe00007812 */ /* 0x000fe400078ec0ff */
[----:B------:R-:W-:Y:S02]  /*00b0*/  SGXT R3, R3, 0x1 ;  /* 0x000000010303781a */ /* 0x000fe40000000200 */
[----:B------:R-:W-:Y:S02]  /*00c0*/  LEA R0, R5, R0, 0x9 ;  /* 0x0000000005007211 */ /* 0x000fe400078e48ff */
[----:B------:R-:W1:Y:S02]  /*00d0*/  LDC.64 R4, c[0x0][0x238] ;  /* 0x00008e00ff047b82 */ /* 0x000e640000000a00 */
[----:B------:R-:W-:-:S04]  /*00e0*/  LEA.HI R3, R3, R0, RZ, 0x8 ;  /* 0x0000000003037211 */ /* 0x000fc800078f40ff */
[----:B------:R-:W-:-:S04]  /*00f0*/  SHF.R.S32.HI R3, RZ, 0x8, R3 ;  /* 0x00000008ff037819 */ /* 0x000fc80000011403 */
[----:B------:R-:W-:-:S04]  /*0100*/  LEA.HI R2, R3, R3, RZ, 0x7 ;  /* 0x0000000303027211 */ /* 0x000fc800078f38ff */
[----:B------:R-:W-:-:S04]  /*0110*/  LOP3.LUT R2, R2, 0xffffff80, RZ, 0xc0, !PT ;  /* 0xffffff8002027812 */ /* 0x000fc800078ec0ff */
[----:B------:R-:W-:Y:S02]  /*0120*/  IADD3 R19, R3, -R2, RZ ;  /* 0x8000000203137210 */ /* 0x000fe40007ffe0ff */
[----:B------:R-:W3:Y:S03]  /*0130*/  LDC.64 R2, c[0x0][0x210] ;  /* 0x00008400ff027b82 */ /* 0x000ee60000000a00 */
[----:B--2---:R-:W-:-:S05]  /*0140*/  IMAD.WIDE R14, R19, 0x4, R14 ;  /* 0x00000004130e7825 */ /* 0x004fca00078e020e */
[----:B------:R2:W2:Y:S01]  /*0150*/  LDG.E.EL R18, desc[UR4][R14.64] ;  /* 0x000000040e127981 */ /* 0x0004a2000c2e1900 */
[----:B----4-:R-:W-:-:S04]  /*0160*/  IMAD.WIDE R10, R19, 0x4, R10 ;  /* 0x00000004130a7825 */ /* 0x010fc800078e020a */
[----:B-----5:R-:W-:Y:S01]  /*0170*/  IMAD.WIDE R12, R19, 0x4, R12 ;  /* 0x00000004130c7825 */ /* 0x020fe200078e020c */
[----:B------:R4:W5:Y:S04]  /*0180*/  LDG.E.EL R8, desc[UR4][R10.64] ;  /* 0x000000040a087981 */ /* 0x000968000c2e1900 */
[----:B------:R-:W5:Y:S01]  /*0190*/  LDG.E.EL R9, desc[UR4][R12.64] ;  /* 0x000000040c097981 */ /* 0x000f62000c2e1900 */
[----:B---3--:R-:W-:-:S05]  /*01a0*/  IMAD.WIDE R2, R0, 0x4, R2 ;  /* 0x0000000400027825 */ /* 0x008fca00078e0202 */
[----:B------:R-:W5:Y:S01]  /*01b0*/  LDG.E.64 R6, desc[UR4][R2.64] ;  /* 0x0000000402067981 */ /* 0x000f62000c1e1b00 */
[----:B0-2---:R-:W-:-:S04]  /*01c0*/  IMAD.WIDE R14, R19, 0x4, R16 ;  /* 0x00000004130e7825 */ /* 0x005fc800078e0210 */
[----:B-1----:R-:W-:Y:S02]  /*01d0*/  IMAD.WIDE R16, R19, 0x4, R4 ;  /* 0x0000000413107825 */ /* 0x002fe400078e0204 */
[----:B------:R-:W2:Y:S01]  /*01e0*/  LDG.E.EL R14, desc[UR4][R14.64] ;  /* 0x000000040e0e7981 */ /* 0x000ea2000c2e1900 */
[----:B----4-:R-:W-:Y:S01]  /*01f0*/  HFMA2.MMA R10, -RZ, RZ, 1.625, 0 ;  /* 0x3e800000ff0a7435 */ /* 0x010fe200000001ff */
[----:B------:R-:W0:Y:S02]  /*0200*/  LDC.64 R4, c[0x0][0x240] ;  /* 0x00009000ff047b82 */ /* 0x000e240000000a00 */
[----:B------:R-:W2:Y:S01]  /*0210*/  LDG.E.EL R17, desc[UR4][R16.64] ;  /* 0x0000000410117981 */ /* 0x000ea2000c2e1900 */
[----:B0-----:R-:W-:-:S04]  /*0220*/  IMAD.WIDE R4, R0, 0x4, R4 ;  /* 0x0000000400047825 */ /* 0x001fc800078e0204 */
[----:B------:R-:W-:-:S04]  /*0230*/  FADD R18, R18, 9.9999997473787516356e-06 ;  /* 0x3727c5ac12127421 */ /* 0x000fc80000000000 */
[----:B------:R-:W0:Y:S02]  /*0240*/  MUFU.SQRT R19, R18 ;  /* 0x0000001200137308 */ /* 0x000e240000002000 */
[C---:B0-----:R-:W-:Y:S02]  /*0250*/  FSETP.GT.AND P0, PT, R19.reuse, 8.50705917302346158658e+37, PT ;  /* 0x7e8000001300780b */ /* 0x041fe40003f04000 */
[----:B------:R-:W-:-:S11]  /*0260*/  FSETP.GEU.AND P1, PT, R19, 1.175494350822287508e-38, PT ;  /* 0x008000001300780b */ /* 0x000fd60003f2e000 */
[----:B------:R-:W-:-:S04]  /*0270*/  @P0 FMUL R19, R19, 0.25 ;  /* 0x3e80000013130820 */ /* 0x000fc80000400000 */
[----:B------:R-:W-:-:S06]  /*0280*/  @!P1 FMUL R19, R19, 16777216 ;  /* 0x4b80000013139820 */ /* 0x000fcc0000400000 */
[----:B------:R-:W0:Y:S01]  /*0290*/  MUFU.RCP R19, R19 ;  /* 0x0000001300137308 */ /* 0x000e220000001000 */
[----:B------:R-:W-:Y:S01]  /*02a0*/  FSEL R10, R10, 1, P0 ;  /* 0x3f8000000a0a7808 */ /* 0x000fe20000000000 */
[--C-:B-----5:R-:W-:Y:S01]  /*02b0*/  FADD R6, R6, R8.reuse ;  /* 0x0000000806067221 */ /* 0x120fe20000000000 */
[----:B------:R-:W-:-:S03]  /*02c0*/  FADD R7, R7, R8 ;  /* 0x0000000807077221 */ /* 0x000fc60000000000 */
[----:B------:R-:W-:Y:S01]  /*02d0*/  @!P1 FMUL R10, R10, 16777216 ;  /* 0x4b8000000a0a9820 */ /* 0x000fe20000400000 */
[C---:B------:R-:W-:Y:S01]  /*02e0*/  FADD R8, -R9.reuse, R6 ;  /* 0x0000000609087221 */ /* 0x040fe20000000100 */
[----:B------:R-:W-:Y:S02]  /*02f0*/  FADD R9, -R9, R7 ;  /* 0x0000000709097221 */ /* 0x000fe40000000100 */
[----:B0-----:R-:W-:-:S04]  /*0300*/  FMUL R10, R19, R10 ;  /* 0x0000000a130a7220 */ /* 0x001fc80000400000 */
[-C--:B------:R-:W-:Y:S01]  /*0310*/  FMUL R8, R8, R10.reuse ;  /* 0x0000000a08087220 */ /* 0x080fe20000400000 */
[----:B------:R-:W-:-:S03]  /*0320*/  FMUL R10, R9, R10 ;  /* 0x0000000a090a7220 */ /* 0x000fc60000400000 */
[C-C-:B--2---:R-:W-:Y:S01]  /*0330*/  FFMA R8, R14.reuse, R8, R17.reuse ;  /* 0x000000080e087223 */ /* 0x144fe20000000011 */
[----:B------:R-:W-:-:S04]  /*0340*/  FFMA R10, R14, R10, R17 ;  /* 0x0000000a0e0a7223 */ /* 0x000fc80000000011 */
[----:B------:R-:W-:Y:S02]  /*0350*/  FSETP.GEU.AND P0, PT, R8, RZ, PT ;  /* 0x000000ff0800720b */ /* 0x000fe40003f0e000 */
[----:B------:R-:W-:Y:S02]  /*0360*/  FSETP.GEU.AND P1, PT, R10, RZ, PT ;  /* 0x000000ff0a00720b */ /* 0x000fe40003f2e000 */
[----:B------:R-:W-:Y:S02]  /*0370*/  FSEL R8, R8, RZ, P0 ;  /* 0x000000ff08087208 */ /* 0x000fe40000000000 */
[----:B------:R-:W-:Y:S01]  /*0380*/  FSEL R9, R10, RZ, P1 ;  /* 0x000000ff0a097208 */ /* 0x000fe20000800000 */
[----:B------:R-:W-:Y:S04]  /*0390*/  STG.E.64 desc[UR4][R2.64], R6 ;  /* 0x0000000602007986 */ /* 0x000fe8000c101b04 */
[----:B------:R-:W-:Y:S01]  /*03a0*/  STG.E.64 desc[UR4][R4.64], R8 ;  /* 0x0000000804007986 */ /* 0x000fe2000c101b04 */
[----:B------:R-:W-:Y:S05]  /*03b0*/  EXIT ;  /* 0x000000000000794d */ /* 0x000fea0003800000 */
.L_x_0:
[----:B------:R-:W-:-:S00]  /*03c0*/  BRA `(.L_x_0) ;  /* 0xfffffffc00fc7947 */ /* 0x000fc0000383ffff */
[----:B------:R-:W-:-:S00]  /*03d0*/  NOP ;  /* 0x0000000000007918 */ /* 0x000fc00000000000 */
        /* <DEDUP_REMOVED lines=10> */
.L_x_1:


//--------------------- .nv.global.init           --------------------------
	.section	.nv.global.init,"aw",@progbits
.nv.global.init:
	.type		_$_str,@object
	.size		_$_str,(_$_str_$_2 - _$_str)
_$_str:
        /*0000*/ 	.byte	0x5f, 0x5f, 0x43, 0x55, 0x44, 0x41, 0x5f, 0x46, 0x54, 0x5a, 0x00
	.type		_$_str_$_2,@object
	.size		_$_str_$_2,(.L_1 - _$_str_$_2)
_$_str_$_2:
        /*000b*/ 	.byte	0x5f, 0x5f, 0x43, 0x55, 0x44, 0x41, 0x5f, 0x50, 0x52, 0x45, 0x43, 0x5f, 0x53, 0x51, 0x52, 0x54
        /*001b*/ 	.byte	0x00
.L_1:


//--------------------- .nv.constant0.triton_poi_fused__native_batch_norm_legit_no_training_convolution_relu_10 --------------------------
	.section	.nv.constant0.triton_poi_fused__native_batch_norm_legit_no_training_convolution_relu_10,"a",@progbits
	.sectionflags	@""
	.align	4
.nv.constant0.triton_poi_fused__native_batch_norm_legit_no_training_convolution_relu_10:
	.zero		588
